//
// Generated by NVIDIA NVVM Compiler
//
// Compiler Build ID: CL-36424714
// Cuda compilation tools, release 13.0, V13.0.88
// Based on NVVM 20.0.0
//

.version 9.0
.target sm_100
.address_size 64

	// .globl	_Z9matrixAddPiS_S_i

.visible .entry _Z9matrixAddPiS_S_i(
	.param .u64 .ptr .align 1 _Z9matrixAddPiS_S_i_param_0,
	.param .u64 .ptr .align 1 _Z9matrixAddPiS_S_i_param_1,
	.param .u64 .ptr .align 1 _Z9matrixAddPiS_S_i_param_2,
	.param .u32 _Z9matrixAddPiS_S_i_param_3
)
{
	.reg .pred 	%p<2>;
	.reg .b32 	%r<17>;
	.reg .b64 	%rd<11>;

	ld.param.u64 	%rd1, [_Z9matrixAddPiS_S_i_param_0];
	ld.param.u64 	%rd2, [_Z9matrixAddPiS_S_i_param_1];
	ld.param.u64 	%rd3, [_Z9matrixAddPiS_S_i_param_2];
	ld.param.u32 	%r2, [_Z9matrixAddPiS_S_i_param_3];
	mov.u32 	%r4, %tid.x;
	mov.u32 	%r5, %ctaid.x;
	mov.u32 	%r6, %ntid.x;
	mad.lo.s32 	%r7, %r5, %r6, %r4;
	mov.u32 	%r8, %tid.y;
	mov.u32 	%r9, %ctaid.y;
	mov.u32 	%r10, %ntid.y;
	mad.lo.s32 	%r11, %r9, %r10, %r8;
	mad.lo.s32 	%r1, %r2, %r11, %r7;
	max.s32 	%r13, %r7, %r11;
	setp.ge.s32 	%p1, %r13, %r2;
	@%p1 bra 	$L__BB0_2;
	cvta.to.global.u64 	%rd4, %rd1;
	cvta.to.global.u64 	%rd5, %rd2;
	cvta.to.global.u64 	%rd6, %rd3;
	mul.wide.s32 	%rd7, %r1, 4;
	add.s64 	%rd8, %rd4, %rd7;
	ld.global.u32 	%r14, [%rd8];
	add.s64 	%rd9, %rd5, %rd7;
	ld.global.u32 	%r15, [%rd9];
	add.s32 	%r16, %r15, %r14;
	add.s64 	%rd10, %rd6, %rd7;
	st.global.u32 	[%rd10], %r16;
$L__BB0_2:
	ret;

}


// ===== COMPILED SASS (sm_100) =====

	.target	sm_100

	.elftype	@"ET_EXEC"


//--------------------- .note.nv.tkinfo           --------------------------
	.section	.note.nv.tkinfo,"",@"SHT_NOTE"
	.sectionflags	@"SHF_NOTE_NV_TKINFO"
	.tkinfo
        /*0018*/ 	.word	0x00000002
        /*0030*/ 	.string	""
        /*0030*/ 	.string	"ptxas"
        /*0030*/ 	.string	"Cuda compilation tools, release 13.0, V13.0.88"
        /*0030*/ 	.string	"Build cuda_13.0.r13.0/compiler.36424714_0"
        /*0030*/ 	.string	"-arch sm_100 -m 64 "



//--------------------- .note.nv.cuinfo           --------------------------
	.section	.note.nv.cuinfo,"",@"SHT_NOTE"
	.sectionflags	@"SHF_NOTE_NV_CUINFO"
        /*0018*/ 	.short	0x0002
        /*001a*/ 	.short	0x0064
        /*001c*/ 	.short	0x0082
	.zero		2


//--------------------- .nv.info                  --------------------------
	.section	.nv.info,"",@"SHT_CUDA_INFO"
	.align	4


	//----- nvinfo : EIATTR_REGCOUNT
	.align		4
        /*0000*/ 	.byte	0x04, 0x2f
        /*0002*/ 	.short	(.L_1 - .L_0)
	.align		4
.L_0:
        /*0004*/ 	.word	index@(_Z9matrixAddPiS_S_i)
        /*0008*/ 	.word	0x0000000c


	//----- nvinfo : EIATTR_FRAME_SIZE
	.align		4
.L_1:
        /*000c*/ 	.byte	0x04, 0x11
        /*000e*/ 	.short	(.L_3 - .L_2)
	.align		4
.L_2:
        /*0010*/ 	.word	index@(_Z9matrixAddPiS_S_i)
        /*0014*/ 	.word	0x00000000


	//----- nvinfo : EIATTR_MIN_STACK_SIZE
	.align		4
.L_3:
        /*0018*/ 	.byte	0x04, 0x12
        /*001a*/ 	.short	(.L_5 - .L_4)
	.align		4
.L_4:
        /*001c*/ 	.word	index@(_Z9matrixAddPiS_S_i)
        /*0020*/ 	.word	0x00000000
.L_5:


//--------------------- .nv.compat                --------------------------
	.section	.nv.compat,"",@"SHT_CUDA_COMPAT_INFO"
	.align	4
        /*0000*/ 	.byte	0x02, 0x09, 0x00, 0x00, 0x02, 0x02, 0x01, 0x00, 0x02, 0x05, 0x05, 0x00, 0x03, 0x07, 0x01, 0x01
        /*0010*/ 	.byte	0x02, 0x03, 0x00, 0x00, 0x02, 0x06, 0x01, 0x00, 0x04, 0x0b, 0x08, 0x00, 0x09, 0x00, 0x00, 0x00
        /*0020*/ 	.byte	0x00, 0x00, 0x00, 0x00


//--------------------- .nv.info._Z9matrixAddPiS_S_i --------------------------
	.section	.nv.info._Z9matrixAddPiS_S_i,"",@"SHT_CUDA_INFO"
	.sectionflags	@""
	.align	4


	//----- nvinfo : EIATTR_CUDA_API_VERSION
	.align		4
        /*0000*/ 	.byte	0x04, 0x37
        /*0002*/ 	.short	(.L_7 - .L_6)
.L_6:
        /*0004*/ 	.word	0x00000082


	//----- nvinfo : EIATTR_KPARAM_INFO
	.align		4
.L_7:
        /*0008*/ 	.byte	0x04, 0x17
        /*000a*/ 	.short	(.L_9 - .L_8)
.L_8:
        /*000c*/ 	.word	0x00000000
        /*0010*/ 	.short	0x0003
        /*0012*/ 	.short	0x0018
        /*0014*/ 	.byte	0x00, 0xf0, 0x11, 0x00


	//----- nvinfo : EIATTR_KPARAM_INFO
	.align		4
.L_9:
        /*0018*/ 	.byte	0x04, 0x17
        /*001a*/ 	.short	(.L_11 - .L_10)
.L_10:
        /*001c*/ 	.word	0x00000000
        /*0020*/ 	.short	0x0002
        /*0022*/ 	.short	0x0010
        /*0024*/ 	.byte	0x00, 0xf5, 0x21, 0x00


	//----- nvinfo : EIATTR_KPARAM_INFO
	.align		4
.L_11:
        /*0028*/ 	.byte	0x04, 0x17
        /*002a*/ 	.short	(.L_13 - .L_12)
.L_12:
        /*002c*/ 	.word	0x00000000
        /*0030*/ 	.short	0x0001
        /*0032*/ 	.short	0x0008
        /*0034*/ 	.byte	0x00, 0xf5, 0x21, 0x00


	//----- nvinfo : EIATTR_KPARAM_INFO
	.align		4
.L_13:
        /*0038*/ 	.byte	0x04, 0x17
        /*003a*/ 	.short	(.L_15 - .L_14)
.L_14:
        /*003c*/ 	.word	0x00000000
        /*0040*/ 	.short	0x0000
        /*0042*/ 	.short	0x0000
        /*0044*/ 	.byte	0x00, 0xf5, 0x21, 0x00


	//----- nvinfo : EIATTR_SPARSE_MMA_MASK
	.align		4
.L_15:
        /*0048*/ 	.byte	0x03, 0x50
        /*004a*/ 	.short	0x0000


	//----- nvinfo : EIATTR_MAXREG_COUNT
	.align		4
        /*004c*/ 	.byte	0x03, 0x1b
        /*004e*/ 	.short	0x00ff


	//----- nvinfo : EIATTR_MERCURY_ISA_VERSION
	.align		4
        /*0050*/ 	.byte	0x03, 0x5f
        /*0052*/ 	.short	0x0101


	//----- nvinfo : EIATTR_VRC_CTA_INIT_COUNT
	.align		4
        /*0054*/ 	.byte	0x02, 0x4a
	.zero		1
	.zero		1


	//----- nvinfo : EIATTR_EXIT_INSTR_OFFSETS
	.align		4
        /*0058*/ 	.byte	0x04, 0x1c
        /*005a*/ 	.short	(.L_17 - .L_16)


	//   ....[0]....
.L_16:
        /*005c*/ 	.word	0x000000d0


	//   ....[1]....
        /*0060*/ 	.word	0x00000190


	//----- nvinfo : EIATTR_CBANK_PARAM_SIZE
	.align		4
.L_17:
        /*0064*/ 	.byte	0x03, 0x19
        /*0066*/ 	.short	0x001c


	//----- nvinfo : EIATTR_PARAM_CBANK
	.align		4
        /*0068*/ 	.byte	0x04, 0x0a
        /*006a*/ 	.short	(.L_19 - .L_18)
	.align		4
.L_18:
        /*006c*/ 	.word	index@(.nv.constant0._Z9matrixAddPiS_S_i)
        /*0070*/ 	.short	0x0380
        /*0072*/ 	.short	0x001c


	//----- nvinfo : EIATTR_SW_WAR
	.align		4
.L_19:
        /*0074*/ 	.byte	0x04, 0x36
        /*0076*/ 	.short	(.L_21 - .L_20)
.L_20:
        /*0078*/ 	.word	0x00000008
.L_21:


//--------------------- .nv.callgraph             --------------------------
	.section	.nv.callgraph,"",@"SHT_CUDA_CALLGRAPH"
	.align	4
	.sectionentsize	8
	.align		4
        /*0000*/ 	.word	0x00000000
	.align		4
        /*0004*/ 	.word	0xffffffff
	.align		4
        /*0008*/ 	.word	0x00000000
	.align		4
        /*000c*/ 	.word	0xfffffffe
	.align		4
        /*0010*/ 	.word	0x00000000
	.align		4
        /*0014*/ 	.word	0xfffffffd
	.align		4
        /*0018*/ 	.word	0x00000000
	.align		4
        /*001c*/ 	.word	0xfffffffc


//--------------------- .text._Z9matrixAddPiS_S_i --------------------------
	.section	.text._Z9matrixAddPiS_S_i,"ax",@progbits
	.align	128
        .global         _Z9matrixAddPiS_S_i
        .type           _Z9matrixAddPiS_S_i,@function
        .size           _Z9matrixAddPiS_S_i,(.L_x_1 - _Z9matrixAddPiS_S_i)
        .other          _Z9matrixAddPiS_S_i,@"STO_CUDA_ENTRY STV_DEFAULT"
_Z9matrixAddPiS_S_i:
.text._Z9matrixAddPiS_S_i:
[----:B------:R-:W-:Y:S01]  /*0000*/  LDC R1, c[0x0][0x37c] ;  /* 0x0000df00ff017b82 */ /* 0x000fe20000000800 */
[----:B------:R-:W0:Y:S07]  /*0010*/  S2R R0, SR_TID.X ;  /* 0x0000000000007919 */ /* 0x000e2e0000002100 */
[----:B------:R-:W0:Y:S01]  /*0020*/  S2UR UR4, SR_CTAID.X ;  /* 0x00000000000479c3 */ /* 0x000e220000002500 */
[----:B------:R-:W1:Y:S01]  /*0030*/  LDCU UR6, c[0x0][0x398] ;  /* 0x00007300ff0677ac */ /* 0x000e620008000800 */
[----:B------:R-:W2:Y:S06]  /*0040*/  S2R R2, SR_TID.Y ;  /* 0x0000000000027919 */ /* 0x000eac0000002200 */
[----:B------:R-:W0:Y:S08]  /*0050*/  LDC R3, c[0x0][0x360] ;  /* 0x0000d800ff037b82 */ /* 0x000e300000000800 */
[----:B------:R-:W2:Y:S08]  /*0060*/  S2UR UR5, SR_CTAID.Y ;  /* 0x00000000000579c3 */ /* 0x000eb00000002600 */
[----:B------:R-:W2:Y:S01]  /*0070*/  LDC R5, c[0x0][0x364] ;  /* 0x0000d900ff057b82 */ /* 0x000ea20000000800 */
[----:B0-----:R-:W-:-:S02]  /*0080*/  IMAD R0, R3, UR4, R0 ;  /* 0x0000000403007c24 */ /* 0x001fc4000f8e0200 */
[----:B--2---:R-:W-:-:S04]  /*0090*/  IMAD R3, R5, UR5, R2 ;  /* 0x0000000505037c24 */ /* 0x004fc8000f8e0202 */
[----:B-1----:R-:W-:Y:S01]  /*00a0*/  IMAD R9, R3, UR6, R0 ;  /* 0x0000000603097c24 */ /* 0x002fe2000f8e0200 */
[----:B------:R-:W-:-:S04]  /*00b0*/  VIMNMX R2, PT, PT, R0, R3, !PT ;  /* 0x0000000300027248 */ /* 0x000fc80007fe0100 */
[----:B------:R-:W-:-:S13]  /*00c0*/  ISETP.GE.AND P0, PT, R2, UR6, PT ;  /* 0x0000000602007c0c */ /* 0x000fda000bf06270 */
[----:B------:R-:W-:Y:S05]  /*00d0*/  @P0 EXIT ;  /* 0x000000000000094d */ /* 0x000fea0003800000 */
[----:B------:R-:W0:Y:S01]  /*00e0*/  LDC.64 R2, c[0x0][0x380] ;  /* 0x0000e000ff027b82 */ /* 0x000e220000000a00 */
[----:B------:R-:W1:Y:S07]  /*00f0*/  LDCU.64 UR4, c[0x0][0x358] ;  /* 0x00006b00ff0477ac */ /* 0x000e6e0008000a00 */
[----:B------:R-:W2:Y:S08]  /*0100*/  LDC.64 R4, c[0x0][0x388] ;  /* 0x0000e200ff047b82 */ /* 0x000eb00000000a00 */
[----:B------:R-:W3:Y:S01]  /*0110*/  LDC.64 R6, c[0x0][0x390] ;  /* 0x0000e400ff067b82 */ /* 0x000ee20000000a00 */
[----:B0-----:R-:W-:-:S06]  /*0120*/  IMAD.WIDE R2, R9, 0x4, R2 ;  /* 0x0000000409027825 */ /* 0x001fcc00078e0202 */
[----:B-1----:R-:W4:Y:S01]  /*0130*/  LDG.E R2, desc[UR4][R2.64] ;  /* 0x0000000402027981 */ /* 0x002f22000c1e1900 */
[----:B--2---:R-:W-:-:S06]  /*0140*/  IMAD.WIDE R4, R9, 0x4, R4 ;  /* 0x0000000409047825 */ /* 0x004fcc00078e0204 */
[----:B------:R-:W4:Y:S01]  /*0150*/  LDG.E R5, desc[UR4][R4.64] ;  /* 0x0000000404057981 */ /* 0x000f22000c1e1900 */
[----:B---3--:R-:W-:Y:S01]  /*0160*/  IMAD.WIDE R6, R9, 0x4, R6 ;  /* 0x0000000409067825 */ /* 0x008fe200078e0206 */
[----:B----4-:R-:W-:-:S05]  /*0170*/  IADD3 R9, PT, PT, R2, R5, RZ ;  /* 0x0000000502097210 */ /* 0x010fca0007ffe0ff */
[----:B------:R-:W-:Y:S01]  /*0180*/  STG.E desc[UR4][R6.64], R9 ;  /* 0x0000000906007986 */ /* 0x000fe2000c101904 */
[----:B------:R-:W-:Y:S05]  /*0190*/  EXIT ;  /* 0x000000000000794d */ /* 0x000fea0003800000 */
.L_x_0:
[----:B------:R-:W-:-:S00]  /*01a0*/  BRA `(.L_x_0) ;  /* 0xfffffffc00fc7947 */ /* 0x000fc0000383ffff */
[----:B------:R-:W-:-:S00]  /*01b0*/  NOP ;  /* 0x0000000000007918 */ /* 0x000fc00000000000 */
        /* <DEDUP_REMOVED lines=12> */
.L_x_1:


//--------------------- .nv.shared.reserved.0     --------------------------
	.section	.nv.shared.reserved.0,"aw",@nobits
	.weak		__nv_reservedSMEM_offset_0_alias
	.size		__nv_reservedSMEM_offset_0_alias, 0, 64
	.other		__nv_reservedSMEM_offset_0_alias,@"STO_CUDA_RESERVED_SHARED STV_DEFAULT"
__nv_reservedSMEM_offset_0_alias:
	.zero		0
	.zero		64


//--------------------- .nv.constant0._Z9matrixAddPiS_S_i --------------------------
	.section	.nv.constant0._Z9matrixAddPiS_S_i,"a",@progbits
	.sectionflags	@""
	.align	4
.nv.constant0._Z9matrixAddPiS_S_i:
	.zero		924


//--------------------- SYMBOLS --------------------------

	.type		.nv.reservedSmem.offset0,@object
	.size		.nv.reservedSmem.offset0,0x4
